	.headerflags	@"EF_CUDA_TEXMODE_UNIFIED EF_CUDA_64BIT_ADDRESS EF_CUDA_ACCELERATORS EF_CUDA_SM90 EF_CUDA_VIRTUAL_SM(EF_CUDA_SM90)"
	.elftype	@"ET_EXEC"


//--------------------- .nv.info                  --------------------------
	.section	.nv.info,"",@"SHT_CUDA_INFO"
	.align	4


	//----- nvinfo : EIATTR_REGCOUNT
	.align		4
        /*0000*/ 	.byte	0x04, 0x2f
        /*0002*/ 	.short	(.L_3 - .L_2)
	.align		4
.L_2:
        /*0004*/ 	.word	index@(triton_poi_fused__native_batch_norm_legit_no_training_relu_7)
        /*0008*/ 	.word	0x00000011


	//----- nvinfo : EIATTR_MIN_STACK_SIZE
	.align		4
.L_3:
        /*000c*/ 	.byte	0x04, 0x12
        /*000e*/ 	.short	(.L_5 - .L_4)
	.align		4
.L_4:
        /*0010*/ 	.word	index@(triton_poi_fused__native_batch_norm_legit_no_training_relu_7)
        /*0014*/ 	.word	0x00000000


	//----- nvinfo : EIATTR_FRAME_SIZE
	.align		4
.L_5:
        /*0018*/ 	.byte	0x04, 0x11
        /*001a*/ 	.short	(.L_7 - .L_6)
	.align		4
.L_6:
        /*001c*/ 	.word	index@(triton_poi_fused__native_batch_norm_legit_no_training_relu_7)
        /*0020*/ 	.word	0x00000000


	//----- nvinfo : EIATTR_MIN_STACK_SIZE
	.align		4
.L_7:
        /*0024*/ 	.byte	0x04, 0x12
        /*0026*/ 	.short	(.L_9 - .L_8)
	.align		4
.L_8:
        /*0028*/ 	.word	index@(triton_poi_fused__native_batch_norm_legit_no_training_relu_7)
        /*002c*/ 	.word	0x00000000
.L_9:


//--------------------- .nv.info.triton_poi_fused__native_batch_norm_legit_no_training_relu_7 --------------------------
	.section	.nv.info.triton_poi_fused__native_batch_norm_legit_no_training_relu_7,"",@"SHT_CUDA_INFO"
	.sectionflags	@""
	.align	4


	//----- nvinfo : EIATTR_CUDA_API_VERSION
	.align		4
        /*0000*/ 	.byte	0x04, 0x37
        /*0002*/ 	.short	(.L_11 - .L_10)
.L_10:
        /*0004*/ 	.word	0x0000007c


	//----- nvinfo : EIATTR_KPARAM_INFO
	.align		4
.L_11:
        /*0008*/ 	.byte	0x04, 0x17
        /*000a*/ 	.short	(.L_13 - .L_12)
.L_12:
        /*000c*/ 	.word	0x00000000
        /*0010*/ 	.short	0x0006
        /*0012*/ 	.short	0x0030
        /*0014*/ 	.byte	0x00, 0xf0, 0x11, 0x00


	//----- nvinfo : EIATTR_KPARAM_INFO
	.align		4
.L_13:
        /*0018*/ 	.byte	0x04, 0x17
        /*001a*/ 	.short	(.L_15 - .L_14)
.L_14:
        /*001c*/ 	.word	0x00000000
        /*0020*/ 	.short	0x0005
        /*0022*/ 	.short	0x0028
        /*0024*/ 	.byte	0x00, 0xf4, 0x21, 0x00


	//----- nvinfo : EIATTR_KPARAM_INFO
	.align		4
.L_15:
        /*0028*/ 	.byte	0x04, 0x17
        /*002a*/ 	.short	(.L_17 - .L_16)
.L_16:
        /*002c*/ 	.word	0x00000000
        /*0030*/ 	.short	0x0004
        /*0032*/ 	.short	0x0020
        /*0034*/ 	.byte	0x00, 0xf4, 0x21, 0x00


	//----- nvinfo : EIATTR_KPARAM_INFO
	.align		4
.L_17:
        /*0038*/ 	.byte	0x04, 0x17
        /*003a*/ 	.short	(.L_19 - .L_18)
.L_18:
        /*003c*/ 	.word	0x00000000
        /*0040*/ 	.short	0x0003
        /*0042*/ 	.short	0x0018
        /*0044*/ 	.byte	0x00, 0xf4, 0x21, 0x00


	//----- nvinfo : EIATTR_KPARAM_INFO
	.align		4
.L_19:
        /*0048*/ 	.byte	0x04, 0x17
        /*004a*/ 	.short	(.L_21 - .L_20)
.L_20:
        /*004c*/ 	.word	0x00000000
        /*0050*/ 	.short	0x0002
        /*0052*/ 	.short	0x0010
        /*0054*/ 	.byte	0x00, 0xf4, 0x21, 0x00


	//----- nvinfo : EIATTR_KPARAM_INFO
	.align		4
.L_21:
        /*0058*/ 	.byte	0x04, 0x17
        /*005a*/ 	.short	(.L_23 - .L_22)
.L_22:
        /*005c*/ 	.word	0x00000000
        /*0060*/ 	.short	0x0001
        /*0062*/ 	.short	0x0008
        /*0064*/ 	.byte	0x00, 0xf4, 0x21, 0x00


	//----- nvinfo : EIATTR_KPARAM_INFO
	.align		4
.L_23:
        /*0068*/ 	.byte	0x04, 0x17
        /*006a*/ 	.short	(.L_25 - .L_24)
.L_24:
        /*006c*/ 	.word	0x00000000
        /*0070*/ 	.short	0x0000
        /*0072*/ 	.short	0x0000
        /*0074*/ 	.byte	0x00, 0xf4, 0x21, 0x00


	//----- nvinfo : EIATTR_SPARSE_MMA_MASK
	.align		4
.L_25:
        /*0078*/ 	.byte	0x03, 0x50
        /*007a*/ 	.short	0x0000


	//----- nvinfo : EIATTR_MAXREG_COUNT
	.align		4
        /*007c*/ 	.byte	0x03, 0x1b
        /*007e*/ 	.short	0x00ff


	//----- nvinfo : EIATTR_EXIT_INSTR_OFFSETS
	.align		4
        /*0080*/ 	.byte	0x04, 0x1c
        /*0082*/ 	.short	(.L_27 - .L_26)


	//   ....[0]....
.L_26:
        /*0084*/ 	.word	0x00000360


	//----- nvinfo : EIATTR_REQNTID
	.align		4
.L_27:
        /*0088*/ 	.byte	0x04, 0x10
        /*008a*/ 	.short	(.L_29 - .L_28)
.L_28:
        /*008c*/ 	.word	0x00000100
        /*0090*/ 	.word	0x00000001
        /*0094*/ 	.word	0x00000001


	//----- nvinfo : EIATTR_CBANK_PARAM_SIZE
	.align		4
.L_29:
        /*0098*/ 	.byte	0x03, 0x19
        /*009a*/ 	.short	0x0034


	//----- nvinfo : EIATTR_PARAM_CBANK
	.align		4
        /*009c*/ 	.byte	0x04, 0x0a
        /*009e*/ 	.short	(.L_31 - .L_30)
	.align		4
.L_30:
        /*00a0*/ 	.word	index@(.nv.constant0.triton_poi_fused__native_batch_norm_legit_no_training_relu_7)
        /*00a4*/ 	.short	0x0210
        /*00a6*/ 	.short	0x0034


	//----- nvinfo : EIATTR_SW_WAR
	.align		4
.L_31:
        /*00a8*/ 	.byte	0x04, 0x36
        /*00aa*/ 	.short	(.L_33 - .L_32)
.L_32:
        /*00ac*/ 	.word	0x00000008
.L_33:


//--------------------- .nv.callgraph             --------------------------
	.section	.nv.callgraph,"",@"SHT_CUDA_CALLGRAPH"
	.align	4
	.sectionentsize	8
	.align		4
        /*0000*/ 	.word	0x00000000
	.align		4
        /*0004*/ 	.word	0xffffffff
	.align		4
        /*0008*/ 	.word	0x00000000
	.align		4
        /*000c*/ 	.word	0xfffffffe
	.align		4
        /*0010*/ 	.word	0x00000000
	.align		4
        /*0014*/ 	.word	0xfffffffd
	.align		4
        /*0018*/ 	.word	0x00000000
	.align		4
        /*001c*/ 	.word	0xfffffffc


//--------------------- .nv.constant4             --------------------------
	.section	.nv.constant4,"a",@progbits
	.align	8
	.align		8
.nv.constant4:
        /*0000*/ 	.dword	_$_str
	.align		8
        /*0008*/ 	.dword	_$_str_$_2


//--------------------- .text.triton_poi_fused__native_batch_norm_legit_no_training_relu_7 --------------------------
	.section	.text.triton_poi_fused__native_batch_norm_legit_no_training_relu_7,"ax",@progbits
	.align	128
        .global         triton_poi_fused__native_batch_norm_legit_no_training_relu_7
        .type           triton_poi_fused__native_batch_norm_legit_no_training_relu_7,@function
        .size           triton_poi_fused__native_batch_norm_legit_no_training_relu_7,(.L_x_1 - triton_poi_fused__native_batch_norm_legit_no_training_relu_7)
        .other          triton_poi_fused__native_batch_norm_legit_no_training_relu_7,@"STO_CUDA_ENTRY STV_DEFAULT"
triton_poi_fused__native_batch_norm_legit_no_training_relu_7:
.text.triton_poi_fused__native_batch_norm_legit_no_training_relu_7:
[----:B------:R-:W-:Y:S01]  /*0000*/  LDC R1, c[0x0][0x28] ;  /* 0x00000a00ff017b82 */ /* 0x000fe20000000800 */
[----:B------:R-:W1:Y:S07]  /*0010*/  S2R R0, SR_TID.X ;  /* 0x0000000000007919 */ /* 0x000e6e0000002100 */
[----:B------:R-:W2:Y:S01]  /*0020*/  LDC.64 R6, c[0x0][0x220] ;  /* 0x00008800ff067b82 */ /* 0x000ea20000000a00 */
[----:B------:R-:W-:Y:S01]  /*0030*/  ULDC.64 UR4, c[0x0][0x208] ;  /* 0x0000820000047ab9 */ /* 0x000fe20000000a00 */
[----:B------:R-:W3:Y:S06]  /*0040*/  S2R R5, SR_CTAID.X ;  /* 0x0000000000057919 */ /* 0x000eec0000002500 */
[----:B------:R-:W4:Y:S08]  /*0050*/  LDC.64 R8, c[0x0][0x228] ;  /* 0x00008a00ff087b82 */ /* 0x000f300000000a00 */
[----:B------:R-:W5:Y:S01]  /*0060*/  LDC.64 R10, c[0x0][0x230] ;  /* 0x00008c00ff0a7b82 */ /* 0x000f620000000a00 */
[----:B-1----:R-:W-:-:S02]  /*0070*/  SHF.L.U32 R0, R0, 0x1, RZ ;  /* 0x0000000100007819 */ /* 0x002fc400000006ff */
[----:B---3--:R-:W-:Y:S02]  /*0080*/  SHF.R.S32.HI R3, RZ, 0x16, R5 ;  /* 0x00000016ff037819 */ /* 0x008fe40000011405 */
[----:B------:R-:W-:Y:S02]  /*0090*/  LOP3.LUT R0, R0, 0x1fe, RZ, 0xc0, !PT ;  /* 0x000001fe00007812 */ /* 0x000fe400078ec0ff */
[----:B------:R-:W-:Y:S02]  /*00a0*/  SGXT R3, R3, 0x1 ;  /* 0x000000010303781a */ /* 0x000fe40000000200 */
[----:B------:R-:W-:-:S04]  /*00b0*/  LEA R0, R5, R0, 0x9 ;  /* 0x0000000005007211 */ /* 0x000fc800078e48ff */
[----:B------:R-:W-:-:S04]  /*00c0*/  LEA.HI R3, R3, R0, RZ, 0xf ;  /* 0x0000000003037211 */ /* 0x000fc800078f78ff */
[----:B------:R-:W-:-:S05]  /*00d0*/  SHF.R.S32.HI R3, RZ, 0xf, R3 ;  /* 0x0000000fff037819 */ /* 0x000fca0000011403 */
[----:B------:R-:W-:-:S05]  /*00e0*/  IMAD.HI R2, R3, 0x2aaaaaab, RZ ;  /* 0x2aaaaaab03027827 */ /* 0x000fca00078e02ff */
[----:B------:R-:W-:-:S04]  /*00f0*/  SHF.R.U32.HI R5, RZ, 0x1f, R2 ;  /* 0x0000001fff057819 */ /* 0x000fc80000011602 */
[----:B------:R-:W-:Y:S02]  /*0100*/  LEA.HI R2, R2, R5, RZ, 0x1d ;  /* 0x0000000502027211 */ /* 0x000fe400078fe8ff */
[----:B------:R-:W1:Y:S03]  /*0110*/  LDC.64 R4, c[0x0][0x218] ;  /* 0x00008600ff047b82 */ /* 0x000e660000000a00 */
[----:B------:R-:W-:-:S04]  /*0120*/  IMAD R13, R2, -0x30, R3 ;  /* 0xffffffd0020d7824 */ /* 0x000fc800078e0203 */
[C---:B--2---:R-:W-:Y:S01]  /*0130*/  IMAD.WIDE R6, R13.reuse, 0x4, R6 ;  /* 0x000000040d067825 */ /* 0x044fe200078e0206 */
[----:B------:R-:W2:Y:S05]  /*0140*/  LDC.64 R2, c[0x0][0x210] ;  /* 0x00008400ff027b82 */ /* 0x000eaa0000000a00 */
[----:B------:R-:W3:Y:S01]  /*0150*/  LDG.E.EL R6, desc[UR4][R6.64] ;  /* 0x0000000406067981 */ /* 0x000ee2000c2e1900 */
[----:B----4-:R-:W-:-:S04]  /*0160*/  IMAD.WIDE R8, R13, 0x4, R8 ;  /* 0x000000040d087825 */ /* 0x010fc800078e0208 */
[C---:B-----5:R-:W-:Y:S02]  /*0170*/  IMAD.WIDE R10, R13.reuse, 0x4, R10 ;  /* 0x000000040d0a7825 */ /* 0x060fe400078e020a */
[----:B------:R-:W4:Y:S02]  /*0180*/  LDG.E.EL R8, desc[UR4][R8.64] ;  /* 0x0000000408087981 */ /* 0x000f24000c2e1900 */
[----:B-1----:R-:W-:Y:S02]  /*0190*/  IMAD.WIDE R4, R13, 0x4, R4 ;  /* 0x000000040d047825 */ /* 0x002fe400078e0204 */
[----:B------:R-:W4:Y:S04]  /*01a0*/  LDG.E.EL R11, desc[UR4][R10.64] ;  /* 0x000000040a0b7981 */ /* 0x000f28000c2e1900 */
[----:B------:R1:W5:Y:S01]  /*01b0*/  LDG.E.EL R12, desc[UR4][R4.64] ;  /* 0x00000004040c7981 */ /* 0x000362000c2e1900 */
[----:B--2---:R-:W-:-:S06]  /*01c0*/  IMAD.WIDE R2, R0, 0x4, R2 ;  /* 0x0000000400027825 */ /* 0x004fcc00078e0202 */
[----:B------:R-:W5:Y:S01]  /*01d0*/  LDG.E.64 R2, desc[UR4][R2.64] ;  /* 0x0000000402027981 */ /* 0x000f62000c1e1b00 */
[----:B------:R-:W-:Y:S01]  /*01e0*/  HFMA2.MMA R14, -RZ, RZ, 1.625, 0 ;  /* 0x3e800000ff0e7435 */ /* 0x000fe200000001ff */
[----:B-1----:R-:W1:Y:S02]  /*01f0*/  LDC.64 R4, c[0x0][0x238] ;  /* 0x00008e00ff047b82 */ /* 0x002e640000000a00 */
[----:B-1----:R-:W-:-:S04]  /*0200*/  IMAD.WIDE R4, R0, 0x4, R4 ;  /* 0x0000000400047825 */ /* 0x002fc800078e0204 */
[----:B---3--:R-:W-:-:S04]  /*0210*/  FADD R6, R6, 9.9999997473787516356e-06 ;  /* 0x3727c5ac06067421 */ /* 0x008fc80000000000 */
[----:B------:R-:W1:Y:S02]  /*0220*/  MUFU.SQRT R7, R6 ;  /* 0x0000000600077308 */ /* 0x000e640000002000 */
[C---:B-1----:R-:W-:Y:S02]  /*0230*/  FSETP.GT.AND P0, PT, R7.reuse, 8.50705917302346158658e+37, PT ;  /* 0x7e8000000700780b */ /* 0x042fe40003f04000 */
[----:B------:R-:W-:-:S11]  /*0240*/  FSETP.GEU.AND P1, PT, R7, 1.175494350822287508e-38, PT ;  /* 0x008000000700780b */ /* 0x000fd60003f2e000 */
[----:B------:R-:W-:-:S04]  /*0250*/  @P0 FMUL R7, R7, 0.25 ;  /* 0x3e80000007070820 */ /* 0x000fc80000400000 */
[----:B------:R-:W-:-:S06]  /*0260*/  @!P1 FMUL R7, R7, 16777216 ;  /* 0x4b80000007079820 */ /* 0x000fcc0000400000 */
[----:B------:R-:W1:Y:S01]  /*0270*/  MUFU.RCP R7, R7 ;  /* 0x0000000700077308 */ /* 0x000e620000001000 */
[----:B------:R-:W-:Y:S01]  /*0280*/  FSEL R14, R14, 1, P0 ;  /* 0x3f8000000e0e7808 */ /* 0x000fe20000000000 */
[----:B-----5:R-:W-:-:S04]  /*0290*/  FADD R2, R2, -R12 ;  /* 0x8000000c02027221 */ /* 0x020fc80000000000 */
[----:B------:R-:W-:Y:S01]  /*02a0*/  @!P1 FMUL R14, R14, 16777216 ;  /* 0x4b8000000e0e9820 */ /* 0x000fe20000400000 */
[----:B------:R-:W-:-:S03]  /*02b0*/  FADD R3, R3, -R12 ;  /* 0x8000000c03037221 */ /* 0x000fc60000000000 */
[----:B-1----:R-:W-:-:S04]  /*02c0*/  FMUL R14, R7, R14 ;  /* 0x0000000e070e7220 */ /* 0x002fc80000400000 */
[-C--:B------:R-:W-:Y:S01]  /*02d0*/  FMUL R2, R2, R14.reuse ;  /* 0x0000000e02027220 */ /* 0x080fe20000400000 */
[----:B------:R-:W-:-:S03]  /*02e0*/  FMUL R14, R3, R14 ;  /* 0x0000000e030e7220 */ /* 0x000fc60000400000 */
[C-C-:B----4-:R-:W-:Y:S01]  /*02f0*/  FFMA R2, R8.reuse, R2, R11.reuse ;  /* 0x0000000208027223 */ /* 0x150fe2000000000b */
[----:B------:R-:W-:-:S04]  /*0300*/  FFMA R14, R8, R14, R11 ;  /* 0x0000000e080e7223 */ /* 0x000fc8000000000b */
[----:B------:R-:W-:Y:S02]  /*0310*/  FSETP.GEU.AND P0, PT, R2, RZ, PT ;  /* 0x000000ff0200720b */ /* 0x000fe40003f0e000 */
[----:B------:R-:W-:Y:S02]  /*0320*/  FSETP.GEU.AND P1, PT, R14, RZ, PT ;  /* 0x000000ff0e00720b */ /* 0x000fe40003f2e000 */
[----:B------:R-:W-:Y:S02]  /*0330*/  FSEL R2, R2, RZ, P0 ;  /* 0x000000ff02027208 */ /* 0x000fe40000000000 */
[----:B------:R-:W-:-:S05]  /*0340*/  FSEL R3, R14, RZ, P1 ;  /* 0x000000ff0e037208 */ /* 0x000fca0000800000 */
[----:B------:R-:W-:Y:S01]  /*0350*/  STG.E.64 desc[UR4][R4.64], R2 ;  /* 0x0000000204007986 */ /* 0x000fe2000c101b04 */
[----:B------:R-:W-:Y:S05]  /*0360*/  EXIT ;  /* 0x000000000000794d */ /* 0x000fea0003800000 */
.L_x_0:
[----:B------:R-:W-:-:S00]  /*0370*/  BRA `(.L_x_0) ;  /* 0xfffffffc00fc7947 */ /* 0x000fc0000383ffff */
[----:B------:R-:W-:-:S00]  /*0380*/  NOP ;  /* 0x0000000000007918 */ /* 0x000fc00000000000 */
[----:B------:R-:W-:-:S00]  /*0390*/  NOP ;  /* 0x0000000000007918 */ /* 0x000fc00000000000 */
[----:B------:R-:W-:-:S00]  /*03a0*/  NOP ;  /* 0x0000000000007918 */ /* 0x000fc00000000000 */
[----:B------:R-:W-:-:S00]  /*03b0*/  NOP ;  /* 0x0000000000007918 */ /* 0x000fc00000000000 */
[----:B------:R-:W-:-:S00]  /*03c0*/  NOP ;  /* 0x0000000000007918 */ /* 0x000fc00000000000 */
[----:B------:R-:W-:-:S00]  /*03d0*/  NOP ;  /* 0x0000000000007918 */ /* 0x000fc00000000000 */
[----:B------:R-:W-:-:S00]  /*03e0*/  NOP ;  /* 0x0000000000007918 */ /* 0x000fc00000000000 */
[----:B------:R-:W-:-:S00]  /*03f0*/  NOP ;  /* 0x0000000000007918 */ /* 0x000fc00000000000 */
.L_x_1:


//--------------------- .nv.global.init           --------------------------
	.section	.nv.global.init,"aw",@progbits
.nv.global.init:
	.type		_$_str,@object
	.size		_$_str,(_$_str_$_2 - _$_str)
_$_str:
        /*0000*/ 	.byte	0x5f, 0x5f, 0x43, 0x55, 0x44, 0x41, 0x5f, 0x46, 0x54, 0x5a, 0x00
	.type		_$_str_$_2,@object
	.size		_$_str_$_2,(.L_1 - _$_str_$_2)
_$_str_$_2:
        /*000b*/ 	.byte	0x5f, 0x5f, 0x43, 0x55, 0x44, 0x41, 0x5f, 0x50, 0x52, 0x45, 0x43, 0x5f, 0x53, 0x51, 0x52, 0x54
        /*001b*/ 	.byte	0x00
.L_1:


//--------------------- .nv.constant0.triton_poi_fused__native_batch_norm_legit_no_training_relu_7 --------------------------
	.section	.nv.constant0.triton_poi_fused__native_batch_norm_legit_no_training_relu_7,"a",@progbits
	.sectionflags	@""
	.align	4
.nv.constant0.triton_poi_fused__native_batch_norm_legit_no_training_relu_7:
	.zero		580
